	.headerflags	@"EF_CUDA_TEXMODE_UNIFIED EF_CUDA_64BIT_ADDRESS EF_CUDA_ACCELERATORS EF_CUDA_SM90 EF_CUDA_VIRTUAL_SM(EF_CUDA_SM90)"
	.elftype	@"ET_EXEC"


//--------------------- .nv.info                  --------------------------
	.section	.nv.info,"",@"SHT_CUDA_INFO"
	.align	4


	//----- nvinfo : EIATTR_REGCOUNT
	.align		4
        /*0000*/ 	.byte	0x04, 0x2f
        /*0002*/ 	.short	(.L_1 - .L_0)
	.align		4
.L_0:
        /*0004*/ 	.word	index@(triton_poi_fused_convolution_5)
        /*0008*/ 	.word	0x0000000c


	//----- nvinfo : EIATTR_MIN_STACK_SIZE
	.align		4
.L_1:
        /*000c*/ 	.byte	0x04, 0x12
        /*000e*/ 	.short	(.L_3 - .L_2)
	.align		4
.L_2:
        /*0010*/ 	.word	index@(triton_poi_fused_convolution_5)
        /*0014*/ 	.word	0x00000000


	//----- nvinfo : EIATTR_FRAME_SIZE
	.align		4
.L_3:
        /*0018*/ 	.byte	0x04, 0x11
        /*001a*/ 	.short	(.L_5 - .L_4)
	.align		4
.L_4:
        /*001c*/ 	.word	index@(triton_poi_fused_convolution_5)
        /*0020*/ 	.word	0x00000000


	//----- nvinfo : EIATTR_MIN_STACK_SIZE
	.align		4
.L_5:
        /*0024*/ 	.byte	0x04, 0x12
        /*0026*/ 	.short	(.L_7 - .L_6)
	.align		4
.L_6:
        /*0028*/ 	.word	index@(triton_poi_fused_convolution_5)
        /*002c*/ 	.word	0x00000000
.L_7:


//--------------------- .nv.info.triton_poi_fused_convolution_5 --------------------------
	.section	.nv.info.triton_poi_fused_convolution_5,"",@"SHT_CUDA_INFO"
	.sectionflags	@""
	.align	4


	//----- nvinfo : EIATTR_CUDA_API_VERSION
	.align		4
        /*0000*/ 	.byte	0x04, 0x37
        /*0002*/ 	.short	(.L_9 - .L_8)
.L_8:
        /*0004*/ 	.word	0x0000007c


	//----- nvinfo : EIATTR_KPARAM_INFO
	.align		4
.L_9:
        /*0008*/ 	.byte	0x04, 0x17
        /*000a*/ 	.short	(.L_11 - .L_10)
.L_10:
        /*000c*/ 	.word	0x00000000
        /*0010*/ 	.short	0x0002
        /*0012*/ 	.short	0x0010
        /*0014*/ 	.byte	0x00, 0xf0, 0x11, 0x00


	//----- nvinfo : EIATTR_KPARAM_INFO
	.align		4
.L_11:
        /*0018*/ 	.byte	0x04, 0x17
        /*001a*/ 	.short	(.L_13 - .L_12)
.L_12:
        /*001c*/ 	.word	0x00000000
        /*0020*/ 	.short	0x0001
        /*0022*/ 	.short	0x0008
        /*0024*/ 	.byte	0x00, 0xf4, 0x21, 0x00


	//----- nvinfo : EIATTR_KPARAM_INFO
	.align		4
.L_13:
        /*0028*/ 	.byte	0x04, 0x17
        /*002a*/ 	.short	(.L_15 - .L_14)
.L_14:
        /*002c*/ 	.word	0x00000000
        /*0030*/ 	.short	0x0000
        /*0032*/ 	.short	0x0000
        /*0034*/ 	.byte	0x00, 0xf4, 0x21, 0x00


	//----- nvinfo : EIATTR_SPARSE_MMA_MASK
	.align		4
.L_15:
        /*0038*/ 	.byte	0x03, 0x50
        /*003a*/ 	.short	0x0000


	//----- nvinfo : EIATTR_MAXREG_COUNT
	.align		4
        /*003c*/ 	.byte	0x03, 0x1b
        /*003e*/ 	.short	0x00ff


	//----- nvinfo : EIATTR_EXIT_INSTR_OFFSETS
	.align		4
        /*0040*/ 	.byte	0x04, 0x1c
        /*0042*/ 	.short	(.L_17 - .L_16)


	//   ....[0]....
.L_16:
        /*0044*/ 	.word	0x00000150


	//----- nvinfo : EIATTR_REQNTID
	.align		4
.L_17:
        /*0048*/ 	.byte	0x04, 0x10
        /*004a*/ 	.short	(.L_19 - .L_18)
.L_18:
        /*004c*/ 	.word	0x00000100
        /*0050*/ 	.word	0x00000001
        /*0054*/ 	.word	0x00000001


	//----- nvinfo : EIATTR_CBANK_PARAM_SIZE
	.align		4
.L_19:
        /*0058*/ 	.byte	0x03, 0x19
        /*005a*/ 	.short	0x0014


	//----- nvinfo : EIATTR_PARAM_CBANK
	.align		4
        /*005c*/ 	.byte	0x04, 0x0a
        /*005e*/ 	.short	(.L_21 - .L_20)
	.align		4
.L_20:
        /*0060*/ 	.word	index@(.nv.constant0.triton_poi_fused_convolution_5)
        /*0064*/ 	.short	0x0210
        /*0066*/ 	.short	0x0014


	//----- nvinfo : EIATTR_SW_WAR
	.align		4
.L_21:
        /*0068*/ 	.byte	0x04, 0x36
        /*006a*/ 	.short	(.L_23 - .L_22)
.L_22:
        /*006c*/ 	.word	0x00000008
.L_23:


//--------------------- .nv.callgraph             --------------------------
	.section	.nv.callgraph,"",@"SHT_CUDA_CALLGRAPH"
	.align	4
	.sectionentsize	8
	.align		4
        /*0000*/ 	.word	0x00000000
	.align		4
        /*0004*/ 	.word	0xffffffff
	.align		4
        /*0008*/ 	.word	0x00000000
	.align		4
        /*000c*/ 	.word	0xfffffffe
	.align		4
        /*0010*/ 	.word	0x00000000
	.align		4
        /*0014*/ 	.word	0xfffffffd
	.align		4
        /*0018*/ 	.word	0x00000000
	.align		4
        /*001c*/ 	.word	0xfffffffc


//--------------------- .text.triton_poi_fused_convolution_5 --------------------------
	.section	.text.triton_poi_fused_convolution_5,"ax",@progbits
	.align	128
        .global         triton_poi_fused_convolution_5
        .type           triton_poi_fused_convolution_5,@function
        .size           triton_poi_fused_convolution_5,(.L_x_1 - triton_poi_fused_convolution_5)
        .other          triton_poi_fused_convolution_5,@"STO_CUDA_ENTRY STV_DEFAULT"
triton_poi_fused_convolution_5:
.text.triton_poi_fused_convolution_5:
[----:B------:R-:W-:Y:S01]  /*0000*/  LDC R1, c[0x0][0x28] ;  /* 0x00000a00ff017b82 */ /* 0x000fe20000000800 */
[----:B------:R-:W1:Y:S07]  /*0010*/  S2R R0, SR_TID.X ;  /* 0x0000000000007919 */ /* 0x000e6e0000002100 */
[----:B------:R-:W2:Y:S01]  /*0020*/  LDC.64 R4, c[0x0][0x218] ;  /* 0x00008600ff047b82 */ /* 0x000ea20000000a00 */
[----:B------:R-:W-:Y:S01]  /*0030*/  ULDC.64 UR4, c[0x0][0x208] ;  /* 0x0000820000047ab9 */ /* 0x000fe20000000a00 */
[----:B------:R-:W3:Y:S06]  /*0040*/  S2R R7, SR_CTAID.X ;  /* 0x0000000000077919 */ /* 0x000eec0000002500 */
[----:B------:R-:W4:Y:S01]  /*0050*/  LDC.64 R2, c[0x0][0x210] ;  /* 0x00008400ff027b82 */ /* 0x000f220000000a00 */
[----:B-1----:R-:W-:Y:S01]  /*0060*/  IMAD.SHL.U32 R0, R0, 0x2, RZ ;  /* 0x0000000200007824 */ /* 0x002fe200078e00ff */
[----:B---3--:R-:W-:-:S04]  /*0070*/  SHF.R.S32.HI R6, RZ, 0x16, R7 ;  /* 0x00000016ff067819 */ /* 0x008fc80000011407 */
[----:B------:R-:W-:-:S04]  /*0080*/  LOP3.LUT R0, R0, 0x1fe, RZ, 0xc0, !PT ;  /* 0x000001fe00007812 */ /* 0x000fc800078ec0ff */
[----:B------:R-:W-:Y:S02]  /*0090*/  LEA R7, R7, R0, 0x9 ;  /* 0x0000000007077211 */ /* 0x000fe400078e48ff */
[----:B------:R-:W-:-:S03]  /*00a0*/  SGXT R0, R6, 0x1 ;  /* 0x000000010600781a */ /* 0x000fc60000000200 */
[----:B----4-:R-:W-:Y:S01]  /*00b0*/  IMAD.WIDE R2, R7, 0x4, R2 ;  /* 0x0000000407027825 */ /* 0x010fe200078e0202 */
[----:B------:R-:W-:-:S04]  /*00c0*/  LEA.HI R0, R0, R7, RZ, 0x5 ;  /* 0x0000000700007211 */ /* 0x000fc800078f28ff */
[----:B------:R-:W-:-:S05]  /*00d0*/  LOP3.LUT R0, R0, 0xffffffe0, RZ, 0xc0, !PT ;  /* 0xffffffe000007812 */ /* 0x000fca00078ec0ff */
[----:B------:R-:W-:Y:S02]  /*00e0*/  IMAD.IADD R9, R7, 0x1, -R0 ;  /* 0x0000000107097824 */ /* 0x000fe400078e0a00 */
[----:B------:R-:W3:Y:S02]  /*00f0*/  LDG.E.64 R6, desc[UR4][R2.64] ;  /* 0x0000000402067981 */ /* 0x000ee4000c1e1b00 */
[----:B--2---:R-:W-:-:S06]  /*0100*/  IMAD.WIDE R4, R9, 0x4, R4 ;  /* 0x0000000409047825 */ /* 0x004fcc00078e0204 */
[----:B------:R-:W3:Y:S02]  /*0110*/  LDG.E.EL.64 R4, desc[UR4][R4.64] ;  /* 0x0000000404047981 */ /* 0x000ee4000c2e1b00 */
[----:B---3--:R-:W-:Y:S01]  /*0120*/  FADD R6, R6, R4 ;  /* 0x0000000406067221 */ /* 0x008fe20000000000 */
[----:B------:R-:W-:-:S05]  /*0130*/  FADD R7, R7, R5 ;  /* 0x0000000507077221 */ /* 0x000fca0000000000 */
[----:B------:R-:W-:Y:S01]  /*0140*/  STG.E.64 desc[UR4][R2.64], R6 ;  /* 0x0000000602007986 */ /* 0x000fe2000c101b04 */
[----:B------:R-:W-:Y:S05]  /*0150*/  EXIT ;  /* 0x000000000000794d */ /* 0x000fea0003800000 */
.L_x_0:
[----:B------:R-:W-:-:S00]  /*0160*/  BRA `(.L_x_0) ;  /* 0xfffffffc00fc7947 */ /* 0x000fc0000383ffff */
[----:B------:R-:W-:-:S00]  /*0170*/  NOP ;  /* 0x0000000000007918 */ /* 0x000fc00000000000 */
        /* <DEDUP_REMOVED lines=8> */
.L_x_1:


//--------------------- .nv.constant0.triton_poi_fused_convolution_5 --------------------------
	.section	.nv.constant0.triton_poi_fused_convolution_5,"a",@progbits
	.sectionflags	@""
	.align	4
.nv.constant0.triton_poi_fused_convolution_5:
	.zero		548
